	.headerflags	@"EF_CUDA_TEXMODE_UNIFIED EF_CUDA_64BIT_ADDRESS EF_CUDA_ACCELERATORS EF_CUDA_SM90 EF_CUDA_VIRTUAL_SM(EF_CUDA_SM90)"
	.elftype	@"ET_EXEC"


//--------------------- .nv.info                  --------------------------
	.section	.nv.info,"",@"SHT_CUDA_INFO"
	.align	4


	//----- nvinfo : EIATTR_REGCOUNT
	.align		4
        /*0000*/ 	.byte	0x04, 0x2f
        /*0002*/ 	.short	(.L_1 - .L_0)
	.align		4
.L_0:
        /*0004*/ 	.word	index@(triton_poi_fused_max_pool2d_with_indices_12)
        /*0008*/ 	.word	0x00000012


	//----- nvinfo : EIATTR_MIN_STACK_SIZE
	.align		4
.L_1:
        /*000c*/ 	.byte	0x04, 0x12
        /*000e*/ 	.short	(.L_3 - .L_2)
	.align		4
.L_2:
        /*0010*/ 	.word	index@(triton_poi_fused_max_pool2d_with_indices_12)
        /*0014*/ 	.word	0x00000000


	//----- nvinfo : EIATTR_FRAME_SIZE
	.align		4
.L_3:
        /*0018*/ 	.byte	0x04, 0x11
        /*001a*/ 	.short	(.L_5 - .L_4)
	.align		4
.L_4:
        /*001c*/ 	.word	index@(triton_poi_fused_max_pool2d_with_indices_12)
        /*0020*/ 	.word	0x00000000


	//----- nvinfo : EIATTR_MIN_STACK_SIZE
	.align		4
.L_5:
        /*0024*/ 	.byte	0x04, 0x12
        /*0026*/ 	.short	(.L_7 - .L_6)
	.align		4
.L_6:
        /*0028*/ 	.word	index@(triton_poi_fused_max_pool2d_with_indices_12)
        /*002c*/ 	.word	0x00000000
.L_7:


//--------------------- .nv.info.triton_poi_fused_max_pool2d_with_indices_12 --------------------------
	.section	.nv.info.triton_poi_fused_max_pool2d_with_indices_12,"",@"SHT_CUDA_INFO"
	.sectionflags	@""
	.align	4


	//----- nvinfo : EIATTR_CUDA_API_VERSION
	.align		4
        /*0000*/ 	.byte	0x04, 0x37
        /*0002*/ 	.short	(.L_9 - .L_8)
.L_8:
        /*0004*/ 	.word	0x0000007c


	//----- nvinfo : EIATTR_KPARAM_INFO
	.align		4
.L_9:
        /*0008*/ 	.byte	0x04, 0x17
        /*000a*/ 	.short	(.L_11 - .L_10)
.L_10:
        /*000c*/ 	.word	0x00000000
        /*0010*/ 	.short	0x0003
        /*0012*/ 	.short	0x0018
        /*0014*/ 	.byte	0x00, 0xf0, 0x11, 0x00


	//----- nvinfo : EIATTR_KPARAM_INFO
	.align		4
.L_11:
        /*0018*/ 	.byte	0x04, 0x17
        /*001a*/ 	.short	(.L_13 - .L_12)
.L_12:
        /*001c*/ 	.word	0x00000000
        /*0020*/ 	.short	0x0002
        /*0022*/ 	.short	0x0010
        /*0024*/ 	.byte	0x00, 0xf4, 0x21, 0x00


	//----- nvinfo : EIATTR_KPARAM_INFO
	.align		4
.L_13:
        /*0028*/ 	.byte	0x04, 0x17
        /*002a*/ 	.short	(.L_15 - .L_14)
.L_14:
        /*002c*/ 	.word	0x00000000
        /*0030*/ 	.short	0x0001
        /*0032*/ 	.short	0x0008
        /*0034*/ 	.byte	0x00, 0xf4, 0x21, 0x00


	//----- nvinfo : EIATTR_KPARAM_INFO
	.align		4
.L_15:
        /*0038*/ 	.byte	0x04, 0x17
        /*003a*/ 	.short	(.L_17 - .L_16)
.L_16:
        /*003c*/ 	.word	0x00000000
        /*0040*/ 	.short	0x0000
        /*0042*/ 	.short	0x0000
        /*0044*/ 	.byte	0x00, 0xf4, 0x21, 0x00


	//----- nvinfo : EIATTR_SPARSE_MMA_MASK
	.align		4
.L_17:
        /*0048*/ 	.byte	0x03, 0x50
        /*004a*/ 	.short	0x0000


	//----- nvinfo : EIATTR_MAXREG_COUNT
	.align		4
        /*004c*/ 	.byte	0x03, 0x1b
        /*004e*/ 	.short	0x00ff


	//----- nvinfo : EIATTR_EXIT_INSTR_OFFSETS
	.align		4
        /*0050*/ 	.byte	0x04, 0x1c
        /*0052*/ 	.short	(.L_19 - .L_18)


	//   ....[0]....
.L_18:
        /*0054*/ 	.word	0x000002a0


	//----- nvinfo : EIATTR_REQNTID
	.align		4
.L_19:
        /*0058*/ 	.byte	0x04, 0x10
        /*005a*/ 	.short	(.L_21 - .L_20)
.L_20:
        /*005c*/ 	.word	0x00000080
        /*0060*/ 	.word	0x00000001
        /*0064*/ 	.word	0x00000001


	//----- nvinfo : EIATTR_CBANK_PARAM_SIZE
	.align		4
.L_21:
        /*0068*/ 	.byte	0x03, 0x19
        /*006a*/ 	.short	0x001c


	//----- nvinfo : EIATTR_PARAM_CBANK
	.align		4
        /*006c*/ 	.byte	0x04, 0x0a
        /*006e*/ 	.short	(.L_23 - .L_22)
	.align		4
.L_22:
        /*0070*/ 	.word	index@(.nv.constant0.triton_poi_fused_max_pool2d_with_indices_12)
        /*0074*/ 	.short	0x0210
        /*0076*/ 	.short	0x001c


	//----- nvinfo : EIATTR_SW_WAR
	.align		4
.L_23:
        /*0078*/ 	.byte	0x04, 0x36
        /*007a*/ 	.short	(.L_25 - .L_24)
.L_24:
        /*007c*/ 	.word	0x00000008
.L_25:


//--------------------- .nv.callgraph             --------------------------
	.section	.nv.callgraph,"",@"SHT_CUDA_CALLGRAPH"
	.align	4
	.sectionentsize	8
	.align		4
        /*0000*/ 	.word	0x00000000
	.align		4
        /*0004*/ 	.word	0xffffffff
	.align		4
        /*0008*/ 	.word	0x00000000
	.align		4
        /*000c*/ 	.word	0xfffffffe
	.align		4
        /*0010*/ 	.word	0x00000000
	.align		4
        /*0014*/ 	.word	0xfffffffd
	.align		4
        /*0018*/ 	.word	0x00000000
	.align		4
        /*001c*/ 	.word	0xfffffffc


//--------------------- .text.triton_poi_fused_max_pool2d_with_indices_12 --------------------------
	.section	.text.triton_poi_fused_max_pool2d_with_indices_12,"ax",@progbits
	.align	128
        .global         triton_poi_fused_max_pool2d_with_indices_12
        .type           triton_poi_fused_max_pool2d_with_indices_12,@function
        .size           triton_poi_fused_max_pool2d_with_indices_12,(.L_x_1 - triton_poi_fused_max_pool2d_with_indices_12)
        .other          triton_poi_fused_max_pool2d_with_indices_12,@"STO_CUDA_ENTRY STV_DEFAULT"
triton_poi_fused_max_pool2d_with_indices_12:
.text.triton_poi_fused_max_pool2d_with_indices_12:
[----:B------:R-:W-:Y:S01]  /*0000*/  LDC R1, c[0x0][0x28] ;  /* 0x00000a00ff017b82 */ /* 0x000fe20000000800 */
[----:B------:R-:W1:Y:S07]  /*0010*/  S2R R0, SR_TID.X ;  /* 0x0000000000007919 */ /* 0x000e6e0000002100 */
[----:B------:R-:W2:Y:S01]  /*0020*/  LDC.64 R2, c[0x0][0x210] ;  /* 0x00008400ff027b82 */ /* 0x000ea20000000a00 */
[----:B------:R-:W-:Y:S01]  /*0030*/  ULDC.64 UR4, c[0x0][0x208] ;  /* 0x0000820000047ab9 */ /* 0x000fe20000000a00 */
[----:B------:R-:W-:Y:S01]  /*0040*/  ULDC.64 UR6, c[0x0][0x220] ;  /* 0x0000880000067ab9 */ /* 0x000fe20000000a00 */
[----:B------:R-:W3:Y:S01]  /*0050*/  S2R R11, SR_CTAID.X ;  /* 0x00000000000b7919 */ /* 0x000ee20000002500 */
[----:B-1----:R-:W-:-:S05]  /*0060*/  LOP3.LUT R0, R0, 0x7f, RZ, 0xc0, !PT ;  /* 0x0000007f00007812 */ /* 0x002fca00078ec0ff */
[----:B---3--:R-:W-:-:S05]  /*0070*/  IMAD R11, R11, 0x80, R0 ;  /* 0x000000800b0b7824 */ /* 0x008fca00078e0200 */
[----:B------:R-:W-:-:S04]  /*0080*/  SHF.R.S32.HI R0, RZ, 0x1f, R11 ;  /* 0x0000001fff007819 */ /* 0x000fc8000001140b */
[----:B------:R-:W-:-:S04]  /*0090*/  LEA.HI R0, R0, R11, RZ, 0x2 ;  /* 0x0000000b00007211 */ /* 0x000fc800078f10ff */
[C---:B------:R-:W-:Y:S01]  /*00a0*/  LOP3.LUT R4, R0.reuse, 0x7ffffffc, RZ, 0xc0, !PT ;  /* 0x7ffffffc00047812 */ /* 0x040fe200078ec0ff */
[----:B------:R-:W-:-:S04]  /*00b0*/  IMAD.SHL.U32 R0, R0, 0x4, RZ ;  /* 0x0000000400007824 */ /* 0x000fc800078e00ff */
[----:B------:R-:W-:Y:S01]  /*00c0*/  IMAD.IADD R4, R11, 0x1, -R4 ;  /* 0x000000010b047824 */ /* 0x000fe200078e0a04 */
[----:B------:R-:W-:-:S05]  /*00d0*/  LOP3.LUT R5, R0, 0xfffffff0, RZ, 0xc0, !PT ;  /* 0xfffffff000057812 */ /* 0x000fca00078ec0ff */
[----:B------:R-:W-:-:S04]  /*00e0*/  IMAD R9, R4, 0x2, R5 ;  /* 0x0000000204097824 */ /* 0x000fc800078e0205 */
[----:B--2---:R-:W-:-:S04]  /*00f0*/  IMAD.WIDE R4, R9, 0x4, R2 ;  /* 0x0000000409047825 */ /* 0x004fc800078e0202 */
[----:B------:R-:W-:Y:S01]  /*0100*/  VIADD R7, R9, 0x8 ;  /* 0x0000000809077836 */ /* 0x000fe20000000000 */
[----:B------:R-:W2:Y:S04]  /*0110*/  LDG.E.EL R0, desc[UR4][R4.64] ;  /* 0x0000000404007981 */ /* 0x000ea8000c2e1900 */
[----:B------:R-:W2:Y:S01]  /*0120*/  LDG.E.EL R13, desc[UR4][R4.64+0x4] ;  /* 0x00000404040d7981 */ /* 0x000ea2000c2e1900 */
[----:B------:R-:W-:-:S04]  /*0130*/  IMAD.WIDE R6, R7, 0x4, R2 ;  /* 0x0000000407067825 */ /* 0x000fc800078e0202 */
[----:B------:R-:W-:Y:S01]  /*0140*/  VIADD R9, R9, 0x9 ;  /* 0x0000000909097836 */ /* 0x000fe20000000000 */
[----:B------:R-:W3:Y:S03]  /*0150*/  LDG.E.EL R10, desc[UR4][R6.64] ;  /* 0x00000004060a7981 */ /* 0x000ee6000c2e1900 */
[----:B------:R-:W-:Y:S02]  /*0160*/  IMAD.WIDE R2, R9, 0x4, R2 ;  /* 0x0000000409027825 */ /* 0x000fe400078e0202 */
[----:B------:R-:W1:Y:S03]  /*0170*/  LDC.64 R8, c[0x0][0x218] ;  /* 0x00008600ff087b82 */ /* 0x000e660000000a00 */
[----:B------:R1:W4:Y:S02]  /*0180*/  LDG.E.EL R15, desc[UR4][R2.64] ;  /* 0x00000004020f7981 */ /* 0x000324000c2e1900 */
[----:B-1----:R-:W-:Y:S01]  /*0190*/  IMAD.WIDE R2, R11, 0x4, R8 ;  /* 0x000000040b027825 */ /* 0x002fe200078e0208 */
[----:B--2---:R-:W-:-:S02]  /*01a0*/  FSETP.GT.AND P0, PT, R13, R0, PT ;  /* 0x000000000d00720b */ /* 0x004fc40003f04000 */
[----:B------:R-:W-:Y:S02]  /*01b0*/  FSETP.NAN.AND P2, PT, R13, R13, PT ;  /* 0x0000000d0d00720b */ /* 0x000fe40003f48000 */
[----:B---3--:R-:W-:-:S09]  /*01c0*/  FSETP.NAN.AND P1, PT, R10, R10, PT ;  /* 0x0000000a0a00720b */ /* 0x008fd20003f28000 */
[----:B------:R-:W-:Y:S02]  /*01d0*/  @!P0 FSEL R13, R13, R0, P2 ;  /* 0x000000000d0d8208 */ /* 0x000fe40001000000 */
[----:B----4-:R-:W-:Y:S02]  /*01e0*/  FSETP.NAN.AND P3, PT, R15, R15, PT ;  /* 0x0000000f0f00720b */ /* 0x010fe40003f68000 */
[----:B------:R-:W-:Y:S02]  /*01f0*/  FSETP.GEU.AND P2, PT, R13, R10, PT ;  /* 0x0000000a0d00720b */ /* 0x000fe40003f4e000 */
[----:B------:R-:W-:Y:S02]  /*0200*/  SEL R0, RZ, 0x1, !P0 ;  /* 0x00000001ff007807 */ /* 0x000fe40004000000 */
[----:B------:R-:W-:Y:S02]  /*0210*/  @!P1 FSEL R10, R10, R13, !P2 ;  /* 0x0000000d0a0a9208 */ /* 0x000fe40005000000 */
[----:B------:R-:W-:-:S02]  /*0220*/  IADD3 R4, P1, R11, UR6, RZ ;  /* 0x000000060b047c10 */ /* 0x000fc4000ff3e0ff */
[----:B------:R-:W-:Y:S02]  /*0230*/  FSETP.GEU.AND P0, PT, R10, R15, PT ;  /* 0x0000000f0a00720b */ /* 0x000fe40003f0e000 */
[----:B------:R-:W-:Y:S02]  /*0240*/  SEL R0, R0, 0x2, P2 ;  /* 0x0000000200007807 */ /* 0x000fe40001000000 */
[----:B------:R-:W-:Y:S02]  /*0250*/  @!P3 SEL R15, R15, R10, !P0 ;  /* 0x0000000a0f0fb207 */ /* 0x000fe40004000000 */
[----:B------:R-:W-:Y:S02]  /*0260*/  LEA.HI.X.SX32 R5, R11, UR7, 0x1, P1 ;  /* 0x000000070b057c11 */ /* 0x000fe400088f0eff */
[----:B------:R-:W-:Y:S01]  /*0270*/  SEL R7, R0, 0x3, P0 ;  /* 0x0000000300077807 */ /* 0x000fe20000000000 */
[----:B------:R-:W-:Y:S04]  /*0280*/  STG.E desc[UR4][R2.64], R15 ;  /* 0x0000000f02007986 */ /* 0x000fe8000c101904 */
[----:B------:R-:W-:Y:S01]  /*0290*/  STG.E.U8 desc[UR4][R4.64], R7 ;  /* 0x0000000704007986 */ /* 0x000fe2000c101104 */
[----:B------:R-:W-:Y:S05]  /*02a0*/  EXIT ;  /* 0x000000000000794d */ /* 0x000fea0003800000 */
.L_x_0:
[----:B------:R-:W-:-:S00]  /*02b0*/  BRA `(.L_x_0) ;  /* 0xfffffffc00fc7947 */ /* 0x000fc0000383ffff */
[----:B------:R-:W-:-:S00]  /*02c0*/  NOP ;  /* 0x0000000000007918 */ /* 0x000fc00000000000 */
        /* <DEDUP_REMOVED lines=11> */
.L_x_1:


//--------------------- .nv.constant0.triton_poi_fused_max_pool2d_with_indices_12 --------------------------
	.section	.nv.constant0.triton_poi_fused_max_pool2d_with_indices_12,"a",@progbits
	.sectionflags	@""
	.align	4
.nv.constant0.triton_poi_fused_max_pool2d_with_indices_12:
	.zero		556
